//
// Generated by NVIDIA NVVM Compiler
//
// Compiler Build ID: CL-36424714
// Cuda compilation tools, release 13.0, V13.0.88
// Based on NVVM 20.0.0
//

.version 9.0
.target sm_100
.address_size 64

	// .globl	_Z13vecadd_kernelPiPKiS1_i

.visible .entry _Z13vecadd_kernelPiPKiS1_i(
	.param .u64 .ptr .align 1 _Z13vecadd_kernelPiPKiS1_i_param_0,
	.param .u64 .ptr .align 1 _Z13vecadd_kernelPiPKiS1_i_param_1,
	.param .u64 .ptr .align 1 _Z13vecadd_kernelPiPKiS1_i_param_2,
	.param .u32 _Z13vecadd_kernelPiPKiS1_i_param_3
)
{
	.reg .pred 	%p<2>;
	.reg .b32 	%r<9>;
	.reg .b64 	%rd<11>;

	ld.param.u64 	%rd1, [_Z13vecadd_kernelPiPKiS1_i_param_0];
	ld.param.u64 	%rd2, [_Z13vecadd_kernelPiPKiS1_i_param_1];
	ld.param.u64 	%rd3, [_Z13vecadd_kernelPiPKiS1_i_param_2];
	ld.param.u32 	%r2, [_Z13vecadd_kernelPiPKiS1_i_param_3];
	mov.u32 	%r3, %ntid.x;
	mov.u32 	%r4, %ctaid.x;
	mov.u32 	%r5, %tid.x;
	mad.lo.s32 	%r1, %r3, %r4, %r5;
	setp.ge.s32 	%p1, %r1, %r2;
	@%p1 bra 	$L__BB0_2;
	cvta.to.global.u64 	%rd4, %rd2;
	cvta.to.global.u64 	%rd5, %rd3;
	cvta.to.global.u64 	%rd6, %rd1;
	mul.wide.s32 	%rd7, %r1, 4;
	add.s64 	%rd8, %rd4, %rd7;
	ld.global.u32 	%r6, [%rd8];
	add.s64 	%rd9, %rd5, %rd7;
	ld.global.u32 	%r7, [%rd9];
	add.s32 	%r8, %r7, %r6;
	add.s64 	%rd10, %rd6, %rd7;
	st.global.u32 	[%rd10], %r8;
$L__BB0_2:
	ret;

}


// ===== COMPILED SASS (sm_100) =====

	.target	sm_100

	.elftype	@"ET_EXEC"


//--------------------- .note.nv.tkinfo           --------------------------
	.section	.note.nv.tkinfo,"",@"SHT_NOTE"
	.sectionflags	@"SHF_NOTE_NV_TKINFO"
	.tkinfo
        /*0018*/ 	.word	0x00000002
        /*0030*/ 	.string	""
        /*0030*/ 	.string	"ptxas"
        /*0030*/ 	.string	"Cuda compilation tools, release 13.0, V13.0.88"
        /*0030*/ 	.string	"Build cuda_13.0.r13.0/compiler.36424714_0"
        /*0030*/ 	.string	"-arch sm_100 -m 64 "



//--------------------- .note.nv.cuinfo           --------------------------
	.section	.note.nv.cuinfo,"",@"SHT_NOTE"
	.sectionflags	@"SHF_NOTE_NV_CUINFO"
        /*0018*/ 	.short	0x0002
        /*001a*/ 	.short	0x0064
        /*001c*/ 	.short	0x0082
	.zero		2


//--------------------- .nv.info                  --------------------------
	.section	.nv.info,"",@"SHT_CUDA_INFO"
	.align	4


	//----- nvinfo : EIATTR_REGCOUNT
	.align		4
        /*0000*/ 	.byte	0x04, 0x2f
        /*0002*/ 	.short	(.L_1 - .L_0)
	.align		4
.L_0:
        /*0004*/ 	.word	index@(_Z13vecadd_kernelPiPKiS1_i)
        /*0008*/ 	.word	0x0000000c


	//----- nvinfo : EIATTR_FRAME_SIZE
	.align		4
.L_1:
        /*000c*/ 	.byte	0x04, 0x11
        /*000e*/ 	.short	(.L_3 - .L_2)
	.align		4
.L_2:
        /*0010*/ 	.word	index@(_Z13vecadd_kernelPiPKiS1_i)
        /*0014*/ 	.word	0x00000000


	//----- nvinfo : EIATTR_MIN_STACK_SIZE
	.align		4
.L_3:
        /*0018*/ 	.byte	0x04, 0x12
        /*001a*/ 	.short	(.L_5 - .L_4)
	.align		4
.L_4:
        /*001c*/ 	.word	index@(_Z13vecadd_kernelPiPKiS1_i)
        /*0020*/ 	.word	0x00000000
.L_5:


//--------------------- .nv.compat                --------------------------
	.section	.nv.compat,"",@"SHT_CUDA_COMPAT_INFO"
	.align	4
        /*0000*/ 	.byte	0x02, 0x09, 0x00, 0x00, 0x02, 0x02, 0x01, 0x00, 0x02, 0x05, 0x05, 0x00, 0x03, 0x07, 0x01, 0x01
        /*0010*/ 	.byte	0x02, 0x03, 0x00, 0x00, 0x02, 0x06, 0x01, 0x00, 0x04, 0x0b, 0x08, 0x00, 0x09, 0x00, 0x00, 0x00
        /*0020*/ 	.byte	0x00, 0x00, 0x00, 0x00


//--------------------- .nv.info._Z13vecadd_kernelPiPKiS1_i --------------------------
	.section	.nv.info._Z13vecadd_kernelPiPKiS1_i,"",@"SHT_CUDA_INFO"
	.sectionflags	@""
	.align	4


	//----- nvinfo : EIATTR_CUDA_API_VERSION
	.align		4
        /*0000*/ 	.byte	0x04, 0x37
        /*0002*/ 	.short	(.L_7 - .L_6)
.L_6:
        /*0004*/ 	.word	0x00000082


	//----- nvinfo : EIATTR_KPARAM_INFO
	.align		4
.L_7:
        /*0008*/ 	.byte	0x04, 0x17
        /*000a*/ 	.short	(.L_9 - .L_8)
.L_8:
        /*000c*/ 	.word	0x00000000
        /*0010*/ 	.short	0x0003
        /*0012*/ 	.short	0x0018
        /*0014*/ 	.byte	0x00, 0xf0, 0x11, 0x00


	//----- nvinfo : EIATTR_KPARAM_INFO
	.align		4
.L_9:
        /*0018*/ 	.byte	0x04, 0x17
        /*001a*/ 	.short	(.L_11 - .L_10)
.L_10:
        /*001c*/ 	.word	0x00000000
        /*0020*/ 	.short	0x0002
        /*0022*/ 	.short	0x0010
        /*0024*/ 	.byte	0x00, 0xf5, 0x21, 0x00


	//----- nvinfo : EIATTR_KPARAM_INFO
	.align		4
.L_11:
        /*0028*/ 	.byte	0x04, 0x17
        /*002a*/ 	.short	(.L_13 - .L_12)
.L_12:
        /*002c*/ 	.word	0x00000000
        /*0030*/ 	.short	0x0001
        /*0032*/ 	.short	0x0008
        /*0034*/ 	.byte	0x00, 0xf5, 0x21, 0x00


	//----- nvinfo : EIATTR_KPARAM_INFO
	.align		4
.L_13:
        /*0038*/ 	.byte	0x04, 0x17
        /*003a*/ 	.short	(.L_15 - .L_14)
.L_14:
        /*003c*/ 	.word	0x00000000
        /*0040*/ 	.short	0x0000
        /*0042*/ 	.short	0x0000
        /*0044*/ 	.byte	0x00, 0xf5, 0x21, 0x00


	//----- nvinfo : EIATTR_SPARSE_MMA_MASK
	.align		4
.L_15:
        /*0048*/ 	.byte	0x03, 0x50
        /*004a*/ 	.short	0x0000


	//----- nvinfo : EIATTR_MAXREG_COUNT
	.align		4
        /*004c*/ 	.byte	0x03, 0x1b
        /*004e*/ 	.short	0x00ff


	//----- nvinfo : EIATTR_MERCURY_ISA_VERSION
	.align		4
        /*0050*/ 	.byte	0x03, 0x5f
        /*0052*/ 	.short	0x0101


	//----- nvinfo : EIATTR_VRC_CTA_INIT_COUNT
	.align		4
        /*0054*/ 	.byte	0x02, 0x4a
	.zero		1
	.zero		1


	//----- nvinfo : EIATTR_EXIT_INSTR_OFFSETS
	.align		4
        /*0058*/ 	.byte	0x04, 0x1c
        /*005a*/ 	.short	(.L_17 - .L_16)


	//   ....[0]....
.L_16:
        /*005c*/ 	.word	0x00000070


	//   ....[1]....
        /*0060*/ 	.word	0x00000130


	//----- nvinfo : EIATTR_CBANK_PARAM_SIZE
	.align		4
.L_17:
        /*0064*/ 	.byte	0x03, 0x19
        /*0066*/ 	.short	0x001c


	//----- nvinfo : EIATTR_PARAM_CBANK
	.align		4
        /*0068*/ 	.byte	0x04, 0x0a
        /*006a*/ 	.short	(.L_19 - .L_18)
	.align		4
.L_18:
        /*006c*/ 	.word	index@(.nv.constant0._Z13vecadd_kernelPiPKiS1_i)
        /*0070*/ 	.short	0x0380
        /*0072*/ 	.short	0x001c


	//----- nvinfo : EIATTR_SW_WAR
	.align		4
.L_19:
        /*0074*/ 	.byte	0x04, 0x36
        /*0076*/ 	.short	(.L_21 - .L_20)
.L_20:
        /*0078*/ 	.word	0x00000008
.L_21:


//--------------------- .nv.callgraph             --------------------------
	.section	.nv.callgraph,"",@"SHT_CUDA_CALLGRAPH"
	.align	4
	.sectionentsize	8
	.align		4
        /*0000*/ 	.word	0x00000000
	.align		4
        /*0004*/ 	.word	0xffffffff
	.align		4
        /*0008*/ 	.word	0x00000000
	.align		4
        /*000c*/ 	.word	0xfffffffe
	.align		4
        /*0010*/ 	.word	0x00000000
	.align		4
        /*0014*/ 	.word	0xfffffffd
	.align		4
        /*0018*/ 	.word	0x00000000
	.align		4
        /*001c*/ 	.word	0xfffffffc


//--------------------- .text._Z13vecadd_kernelPiPKiS1_i --------------------------
	.section	.text._Z13vecadd_kernelPiPKiS1_i,"ax",@progbits
	.align	128
        .global         _Z13vecadd_kernelPiPKiS1_i
        .type           _Z13vecadd_kernelPiPKiS1_i,@function
        .size           _Z13vecadd_kernelPiPKiS1_i,(.L_x_1 - _Z13vecadd_kernelPiPKiS1_i)
        .other          _Z13vecadd_kernelPiPKiS1_i,@"STO_CUDA_ENTRY STV_DEFAULT"
_Z13vecadd_kernelPiPKiS1_i:
.text._Z13vecadd_kernelPiPKiS1_i:
[----:B------:R-:W-:Y:S01]  /*0000*/  LDC R1, c[0x0][0x37c] ;  /* 0x0000df00ff017b82 */ /* 0x000fe20000000800 */
[----:B------:R-:W0:Y:S01]  /*0010*/  S2R R9, SR_CTAID.X ;  /* 0x0000000000097919 */ /* 0x000e220000002500 */
[----:B------:R-:W0:Y:S01]  /*0020*/  LDCU UR4, c[0x0][0x360] ;  /* 0x00006c00ff0477ac */ /* 0x000e220008000800 */
[----:B------:R-:W0:Y:S01]  /*0030*/  S2R R0, SR_TID.X ;  /* 0x0000000000007919 */ /* 0x000e220000002100 */
[----:B------:R-:W1:Y:S01]  /*0040*/  LDCU UR5, c[0x0][0x398] ;  /* 0x00007300ff0577ac */ /* 0x000e620008000800 */
[----:B0-----:R-:W-:-:S05]  /*0050*/  IMAD R9, R9, UR4, R0 ;  /* 0x0000000409097c24 */ /* 0x001fca000f8e0200 */
[----:B-1----:R-:W-:-:S13]  /*0060*/  ISETP.GE.AND P0, PT, R9, UR5, PT ;  /* 0x0000000509007c0c */ /* 0x002fda000bf06270 */
[----:B------:R-:W-:Y:S05]  /*0070*/  @P0 EXIT ;  /* 0x000000000000094d */ /* 0x000fea0003800000 */
[----:B------:R-:W0:Y:S01]  /*0080*/  LDC.64 R2, c[0x0][0x388] ;  /* 0x0000e200ff027b82 */ /* 0x000e220000000a00 */
[----:B------:R-:W1:Y:S07]  /*0090*/  LDCU.64 UR4, c[0x0][0x358] ;  /* 0x00006b00ff0477ac */ /* 0x000e6e0008000a00 */
[----:B------:R-:W2:Y:S08]  /*00a0*/  LDC.64 R4, c[0x0][0x390] ;  /* 0x0000e400ff047b82 */ /* 0x000eb00000000a00 */
[----:B------:R-:W3:Y:S01]  /*00b0*/  LDC.64 R6, c[0x0][0x380] ;  /* 0x0000e000ff067b82 */ /* 0x000ee20000000a00 */
[----:B0-----:R-:W-:-:S06]  /*00c0*/  IMAD.WIDE R2, R9, 0x4, R2 ;  /* 0x0000000409027825 */ /* 0x001fcc00078e0202 */
[----:B-1----:R-:W4:Y:S01]  /*00d0*/  LDG.E R2, desc[UR4][R2.64] ;  /* 0x0000000402027981 */ /* 0x002f22000c1e1900 */
[----:B--2---:R-:W-:-:S06]  /*00e0*/  IMAD.WIDE R4, R9, 0x4, R4 ;  /* 0x0000000409047825 */ /* 0x004fcc00078e0204 */
[----:B------:R-:W4:Y:S01]  /*00f0*/  LDG.E R5, desc[UR4][R4.64] ;  /* 0x0000000404057981 */ /* 0x000f22000c1e1900 */
[----:B---3--:R-:W-:Y:S01]  /*0100*/  IMAD.WIDE R6, R9, 0x4, R6 ;  /* 0x0000000409067825 */ /* 0x008fe200078e0206 */
[----:B----4-:R-:W-:-:S05]  /*0110*/  IADD3 R9, PT, PT, R2, R5, RZ ;  /* 0x0000000502097210 */ /* 0x010fca0007ffe0ff */
[----:B------:R-:W-:Y:S01]  /*0120*/  STG.E desc[UR4][R6.64], R9 ;  /* 0x0000000906007986 */ /* 0x000fe2000c101904 */
[----:B------:R-:W-:Y:S05]  /*0130*/  EXIT ;  /* 0x000000000000794d */ /* 0x000fea0003800000 */
.L_x_0:
[----:B------:R-:W-:-:S00]  /*0140*/  BRA `(.L_x_0) ;  /* 0xfffffffc00fc7947 */ /* 0x000fc0000383ffff */
[----:B------:R-:W-:-:S00]  /*0150*/  NOP ;  /* 0x0000000000007918 */ /* 0x000fc00000000000 */
        /* <DEDUP_REMOVED lines=10> */
.L_x_1:


//--------------------- .nv.shared.reserved.0     --------------------------
	.section	.nv.shared.reserved.0,"aw",@nobits
	.weak		__nv_reservedSMEM_offset_0_alias
	.size		__nv_reservedSMEM_offset_0_alias, 0, 64
	.other		__nv_reservedSMEM_offset_0_alias,@"STO_CUDA_RESERVED_SHARED STV_DEFAULT"
__nv_reservedSMEM_offset_0_alias:
	.zero		0
	.zero		64


//--------------------- .nv.constant0._Z13vecadd_kernelPiPKiS1_i --------------------------
	.section	.nv.constant0._Z13vecadd_kernelPiPKiS1_i,"a",@progbits
	.sectionflags	@""
	.align	4
.nv.constant0._Z13vecadd_kernelPiPKiS1_i:
	.zero		924


//--------------------- SYMBOLS --------------------------

	.type		.nv.reservedSmem.offset0,@object
	.size		.nv.reservedSmem.offset0,0x4
